	.headerflags	@"EF_CUDA_TEXMODE_UNIFIED EF_CUDA_64BIT_ADDRESS EF_CUDA_ACCELERATORS EF_CUDA_SM90 EF_CUDA_VIRTUAL_SM(EF_CUDA_SM90)"
	.elftype	@"ET_EXEC"


//--------------------- .nv.info                  --------------------------
	.section	.nv.info,"",@"SHT_CUDA_INFO"
	.align	4


	//----- nvinfo : EIATTR_REGCOUNT
	.align		4
        /*0000*/ 	.byte	0x04, 0x2f
        /*0002*/ 	.short	(.L_1 - .L_0)
	.align		4
.L_0:
        /*0004*/ 	.word	index@(triton_poi_fused_new_full_0)
        /*0008*/ 	.word	0x00000012


	//----- nvinfo : EIATTR_MIN_STACK_SIZE
	.align		4
.L_1:
        /*000c*/ 	.byte	0x04, 0x12
        /*000e*/ 	.short	(.L_3 - .L_2)
	.align		4
.L_2:
        /*0010*/ 	.word	index@(triton_poi_fused_new_full_0)
        /*0014*/ 	.word	0x00000000


	//----- nvinfo : EIATTR_FRAME_SIZE
	.align		4
.L_3:
        /*0018*/ 	.byte	0x04, 0x11
        /*001a*/ 	.short	(.L_5 - .L_4)
	.align		4
.L_4:
        /*001c*/ 	.word	index@(triton_poi_fused_new_full_0)
        /*0020*/ 	.word	0x00000000


	//----- nvinfo : EIATTR_MIN_STACK_SIZE
	.align		4
.L_5:
        /*0024*/ 	.byte	0x04, 0x12
        /*0026*/ 	.short	(.L_7 - .L_6)
	.align		4
.L_6:
        /*0028*/ 	.word	index@(triton_poi_fused_new_full_0)
        /*002c*/ 	.word	0x00000000
.L_7:


//--------------------- .nv.info.triton_poi_fused_new_full_0 --------------------------
	.section	.nv.info.triton_poi_fused_new_full_0,"",@"SHT_CUDA_INFO"
	.sectionflags	@""
	.align	4


	//----- nvinfo : EIATTR_CUDA_API_VERSION
	.align		4
        /*0000*/ 	.byte	0x04, 0x37
        /*0002*/ 	.short	(.L_9 - .L_8)
.L_8:
        /*0004*/ 	.word	0x0000007c


	//----- nvinfo : EIATTR_KPARAM_INFO
	.align		4
.L_9:
        /*0008*/ 	.byte	0x04, 0x17
        /*000a*/ 	.short	(.L_11 - .L_10)
.L_10:
        /*000c*/ 	.word	0x00000000
        /*0010*/ 	.short	0x0002
        /*0012*/ 	.short	0x0010
        /*0014*/ 	.byte	0x00, 0xf0, 0x11, 0x00


	//----- nvinfo : EIATTR_KPARAM_INFO
	.align		4
.L_11:
        /*0018*/ 	.byte	0x04, 0x17
        /*001a*/ 	.short	(.L_13 - .L_12)
.L_12:
        /*001c*/ 	.word	0x00000000
        /*0020*/ 	.short	0x0001
        /*0022*/ 	.short	0x0008
        /*0024*/ 	.byte	0x00, 0xf4, 0x21, 0x00


	//----- nvinfo : EIATTR_KPARAM_INFO
	.align		4
.L_13:
        /*0028*/ 	.byte	0x04, 0x17
        /*002a*/ 	.short	(.L_15 - .L_14)
.L_14:
        /*002c*/ 	.word	0x00000000
        /*0030*/ 	.short	0x0000
        /*0032*/ 	.short	0x0000
        /*0034*/ 	.byte	0x00, 0xf4, 0x21, 0x00


	//----- nvinfo : EIATTR_SPARSE_MMA_MASK
	.align		4
.L_15:
        /*0038*/ 	.byte	0x03, 0x50
        /*003a*/ 	.short	0x0000


	//----- nvinfo : EIATTR_MAXREG_COUNT
	.align		4
        /*003c*/ 	.byte	0x03, 0x1b
        /*003e*/ 	.short	0x00ff


	//----- nvinfo : EIATTR_EXIT_INSTR_OFFSETS
	.align		4
        /*0040*/ 	.byte	0x04, 0x1c
        /*0042*/ 	.short	(.L_17 - .L_16)


	//   ....[0]....
.L_16:
        /*0044*/ 	.word	0x00000230


	//   ....[1]....
        /*0048*/ 	.word	0x00000250


	//----- nvinfo : EIATTR_REQNTID
	.align		4
.L_17:
        /*004c*/ 	.byte	0x04, 0x10
        /*004e*/ 	.short	(.L_19 - .L_18)
.L_18:
        /*0050*/ 	.word	0x00000020
        /*0054*/ 	.word	0x00000001
        /*0058*/ 	.word	0x00000001


	//----- nvinfo : EIATTR_CBANK_PARAM_SIZE
	.align		4
.L_19:
        /*005c*/ 	.byte	0x03, 0x19
        /*005e*/ 	.short	0x0014


	//----- nvinfo : EIATTR_PARAM_CBANK
	.align		4
        /*0060*/ 	.byte	0x04, 0x0a
        /*0062*/ 	.short	(.L_21 - .L_20)
	.align		4
.L_20:
        /*0064*/ 	.word	index@(.nv.constant0.triton_poi_fused_new_full_0)
        /*0068*/ 	.short	0x0210
        /*006a*/ 	.short	0x0014


	//----- nvinfo : EIATTR_SW_WAR
	.align		4
.L_21:
        /*006c*/ 	.byte	0x04, 0x36
        /*006e*/ 	.short	(.L_23 - .L_22)
.L_22:
        /*0070*/ 	.word	0x00000008
.L_23:


//--------------------- .nv.callgraph             --------------------------
	.section	.nv.callgraph,"",@"SHT_CUDA_CALLGRAPH"
	.align	4
	.sectionentsize	8
	.align		4
        /*0000*/ 	.word	0x00000000
	.align		4
        /*0004*/ 	.word	0xffffffff
	.align		4
        /*0008*/ 	.word	0x00000000
	.align		4
        /*000c*/ 	.word	0xfffffffe
	.align		4
        /*0010*/ 	.word	0x00000000
	.align		4
        /*0014*/ 	.word	0xfffffffd
	.align		4
        /*0018*/ 	.word	0x00000000
	.align		4
        /*001c*/ 	.word	0xfffffffc


//--------------------- .text.triton_poi_fused_new_full_0 --------------------------
	.section	.text.triton_poi_fused_new_full_0,"ax",@progbits
	.align	128
        .global         triton_poi_fused_new_full_0
        .type           triton_poi_fused_new_full_0,@function
        .size           triton_poi_fused_new_full_0,(.L_x_1 - triton_poi_fused_new_full_0)
        .other          triton_poi_fused_new_full_0,@"STO_CUDA_ENTRY STV_DEFAULT"
triton_poi_fused_new_full_0:
.text.triton_poi_fused_new_full_0:
[----:B------:R-:W0:Y:S02]  /*0000*/  LDC R1, c[0x0][0x28] ;  /* 0x00000a00ff017b82 */ /* 0x000e240000000800 */
[----:B------:R-:W1:Y:S01]  /*0010*/  S2R R0, SR_TID.X ;  /* 0x0000000000007919 */ /* 0x000e620000002100 */
[----:B------:R-:W2:Y:S01]  /*0020*/  LDC.64 R2, c[0x0][0x210] ;  /* 0x00008400ff027b82 */ /* 0x000ea20000000a00 */
[----:B------:R-:W-:Y:S02]  /*0030*/  CS2R R12, SRZ ;  /* 0x00000000000c7805 */ /* 0x000fe4000001ff00 */
[----:B------:R-:W-:Y:S01]  /*0040*/  CS2R R10, SRZ ;  /* 0x00000000000a7805 */ /* 0x000fe2000001ff00 */
[----:B------:R-:W3:Y:S01]  /*0050*/  S2R R7, SR_CTAID.X ;  /* 0x0000000000077919 */ /* 0x000ee20000002500 */
[----:B------:R-:W-:Y:S01]  /*0060*/  ULDC.64 UR4, c[0x0][0x208] ;  /* 0x0000820000047ab9 */ /* 0x000fe20000000a00 */
[----:B------:R-:W-:Y:S02]  /*0070*/  CS2R R14, SRZ ;  /* 0x00000000000e7805 */ /* 0x000fe4000001ff00 */
[----:B------:R-:W-:Y:S01]  /*0080*/  CS2R R8, SRZ ;  /* 0x0000000000087805 */ /* 0x000fe2000001ff00 */
[----:B-1----:R-:W-:Y:S01]  /*0090*/  IMAD.SHL.U32 R0, R0, 0x2, RZ ;  /* 0x0000000200007824 */ /* 0x002fe200078e00ff */
[----:B---3--:R-:W-:-:S04]  /*00a0*/  SHF.R.S32.HI R4, RZ, 0x19, R7 ;  /* 0x00000019ff047819 */ /* 0x008fc80000011407 */
[----:B------:R-:W-:Y:S02]  /*00b0*/  LOP3.LUT R0, R0, 0x3e, RZ, 0xc0, !PT ;  /* 0x0000003e00007812 */ /* 0x000fe400078ec0ff */
[----:B------:R-:W-:-:S03]  /*00c0*/  SGXT R4, R4, 0x1 ;  /* 0x000000010404781a */ /* 0x000fc60000000200 */
[----:B------:R-:W-:-:S05]  /*00d0*/  IMAD R7, R7, 0x40, R0 ;  /* 0x0000004007077824 */ /* 0x000fca00078e0200 */
[----:B------:R-:W-:Y:S02]  /*00e0*/  LEA.HI R4, R4, R7, RZ, 0x4 ;  /* 0x0000000704047211 */ /* 0x000fe400078f20ff */
[----:B------:R-:W-:Y:S02]  /*00f0*/  ISETP.GE.AND P4, PT, R7, 0x40, PT ;  /* 0x000000400700780c */ /* 0x000fe40003f86270 */
[----:B------:R-:W-:-:S05]  /*0100*/  LOP3.LUT R4, R4, 0xfffffff0, RZ, 0xc0, !PT ;  /* 0xfffffff004047812 */ /* 0x000fca00078ec0ff */
[----:B------:R-:W-:-:S04]  /*0110*/  IMAD.IADD R5, R7, 0x1, -R4 ;  /* 0x0000000107057824 */ /* 0x000fc800078e0a04 */
[----:B--2---:R-:W-:Y:S02]  /*0120*/  IMAD.WIDE R2, R5, 0x4, R2 ;  /* 0x0000000405027825 */ /* 0x004fe400078e0202 */
[----:B------:R-:W1:Y:S03]  /*0130*/  LDC.64 R4, c[0x0][0x218] ;  /* 0x00008600ff047b82 */ /* 0x000e660000000a00 */
[----:B------:R2:W3:Y:S04]  /*0140*/  @!P4 LDG.E.EL.64 R12, desc[UR4][R2.64+0x40] ;  /* 0x00004004020cc981 */ /* 0x0004e8000c2e1b00 */
[----:B------:R-:W3:Y:S04]  /*0150*/  @!P4 LDG.E.EL.64 R10, desc[UR4][R2.64] ;  /* 0x00000004020ac981 */ /* 0x000ee8000c2e1b00 */
[----:B------:R2:W4:Y:S04]  /*0160*/  @!P4 LDG.E.EL.64 R14, desc[UR4][R2.64+0xc0] ;  /* 0x0000c004020ec981 */ /* 0x000528000c2e1b00 */
[----:B------:R-:W4:Y:S01]  /*0170*/  @!P4 LDG.E.EL.64 R8, desc[UR4][R2.64+0x80] ;  /* 0x000080040208c981 */ /* 0x000f22000c2e1b00 */
[C---:B------:R-:W-:Y:S01]  /*0180*/  LOP3.LUT R0, R7.reuse, 0xfffffff0, RZ, 0xc0, !PT ;  /* 0xfffffff007007812 */ /* 0x040fe200078ec0ff */
[----:B------:R-:W-:-:S03]  /*0190*/  VIADD R6, R7, 0xf ;  /* 0x0000000f07067836 */ /* 0x000fc60000000000 */
[C---:B------:R-:W-:Y:S02]  /*01a0*/  ISETP.NE.AND P2, PT, R0.reuse, 0x10, PT ;  /* 0x000000100000780c */ /* 0x040fe40003f45270 */
[----:B------:R-:W-:Y:S02]  /*01b0*/  ISETP.NE.AND P0, PT, R0, 0x30, PT ;  /* 0x000000300000780c */ /* 0x000fe40003f05270 */
[----:B------:R-:W-:Y:S01]  /*01c0*/  ISETP.GE.U32.AND P3, PT, R6, 0x1f, PT ;  /* 0x0000001f0600780c */ /* 0x000fe20003f66070 */
[----:B-1----:R-:W-:Y:S01]  /*01d0*/  IMAD.WIDE R4, R7, 0x4, R4 ;  /* 0x0000000407047825 */ /* 0x002fe200078e0204 */
[----:B------:R-:W-:-:S07]  /*01e0*/  ISETP.NE.AND P1, PT, R0, 0x20, PT ;  /* 0x000000200000780c */ /* 0x000fce0003f25270 */
[----:B---3--:R-:W-:Y:S02]  /*01f0*/  @P2 SEL R12, R10, 0xbf800000, !P3 ;  /* 0xbf8000000a0c2807 */ /* 0x008fe40005800000 */
[----:B------:R-:W-:Y:S02]  /*0200*/  @P2 SEL R13, R11, 0xbf800000, !P3 ;  /* 0xbf8000000b0d2807 */ /* 0x000fe40005800000 */
[----:B----4-:R-:W-:Y:S02]  /*0210*/  @P0 SEL R14, R8, R12, !P1 ;  /* 0x0000000c080e0207 */ /* 0x010fe40004800000 */
[----:B------:R-:W-:Y:S01]  /*0220*/  @P0 SEL R15, R9, R13, !P1 ;  /* 0x0000000d090f0207 */ /* 0x000fe20004800000 */
[----:B--2---:R-:W-:Y:S06]  /*0230*/  @P4 EXIT ;  /* 0x000000000000494d */ /* 0x004fec0003800000 */
[----:B------:R-:W-:Y:S01]  /*0240*/  STG.E.64 desc[UR4][R4.64], R14 ;  /* 0x0000000e04007986 */ /* 0x000fe2000c101b04 */
[----:B------:R-:W-:Y:S05]  /*0250*/  EXIT ;  /* 0x000000000000794d */ /* 0x000fea0003800000 */
.L_x_0:
[----:B------:R-:W-:-:S00]  /*0260*/  BRA `(.L_x_0) ;  /* 0xfffffffc00fc7947 */ /* 0x000fc0000383ffff */
[----:B------:R-:W-:-:S00]  /*0270*/  NOP ;  /* 0x0000000000007918 */ /* 0x000fc00000000000 */
        /* <DEDUP_REMOVED lines=8> */
.L_x_1:


//--------------------- .nv.constant0.triton_poi_fused_new_full_0 --------------------------
	.section	.nv.constant0.triton_poi_fused_new_full_0,"a",@progbits
	.sectionflags	@""
	.align	4
.nv.constant0.triton_poi_fused_new_full_0:
	.zero		548
